	.headerflags	@"EF_CUDA_TEXMODE_UNIFIED EF_CUDA_64BIT_ADDRESS EF_CUDA_ACCELERATORS EF_CUDA_SM90 EF_CUDA_VIRTUAL_SM(EF_CUDA_SM90)"
	.elftype	@"ET_EXEC"


//--------------------- .nv.info                  --------------------------
	.section	.nv.info,"",@"SHT_CUDA_INFO"
	.align	4


	//----- nvinfo : EIATTR_REGCOUNT
	.align		4
        /*0000*/ 	.byte	0x04, 0x2f
        /*0002*/ 	.short	(.L_2 - .L_1)
	.align		4
.L_1:
        /*0004*/ 	.word	index@(triton_per_fused__native_batch_norm_legit_12)
        /*0008*/ 	.word	0x00000015


	//----- nvinfo : EIATTR_MIN_STACK_SIZE
	.align		4
.L_2:
        /*000c*/ 	.byte	0x04, 0x12
        /*000e*/ 	.short	(.L_4 - .L_3)
	.align		4
.L_3:
        /*0010*/ 	.word	index@(triton_per_fused__native_batch_norm_legit_12)
        /*0014*/ 	.word	0x00000000


	//----- nvinfo : EIATTR_FRAME_SIZE
	.align		4
.L_4:
        /*0018*/ 	.byte	0x04, 0x11
        /*001a*/ 	.short	(.L_6 - .L_5)
	.align		4
.L_5:
        /*001c*/ 	.word	index@(triton_per_fused__native_batch_norm_legit_12)
        /*0020*/ 	.word	0x00000000


	//----- nvinfo : EIATTR_MIN_STACK_SIZE
	.align		4
.L_6:
        /*0024*/ 	.byte	0x04, 0x12
        /*0026*/ 	.short	(.L_8 - .L_7)
	.align		4
.L_7:
        /*0028*/ 	.word	index@(triton_per_fused__native_batch_norm_legit_12)
        /*002c*/ 	.word	0x00000000
.L_8:


//--------------------- .nv.info.triton_per_fused__native_batch_norm_legit_12 --------------------------
	.section	.nv.info.triton_per_fused__native_batch_norm_legit_12,"",@"SHT_CUDA_INFO"
	.sectionflags	@""
	.align	4


	//----- nvinfo : EIATTR_CUDA_API_VERSION
	.align		4
        /*0000*/ 	.byte	0x04, 0x37
        /*0002*/ 	.short	(.L_10 - .L_9)
.L_9:
        /*0004*/ 	.word	0x0000007c


	//----- nvinfo : EIATTR_KPARAM_INFO
	.align		4
.L_10:
        /*0008*/ 	.byte	0x04, 0x17
        /*000a*/ 	.short	(.L_12 - .L_11)
.L_11:
        /*000c*/ 	.word	0x00000000
        /*0010*/ 	.short	0x0005
        /*0012*/ 	.short	0x0024
        /*0014*/ 	.byte	0x00, 0xf0, 0x11, 0x00


	//----- nvinfo : EIATTR_KPARAM_INFO
	.align		4
.L_12:
        /*0018*/ 	.byte	0x04, 0x17
        /*001a*/ 	.short	(.L_14 - .L_13)
.L_13:
        /*001c*/ 	.word	0x00000000
        /*0020*/ 	.short	0x0004
        /*0022*/ 	.short	0x0020
        /*0024*/ 	.byte	0x00, 0xf0, 0x11, 0x00


	//----- nvinfo : EIATTR_KPARAM_INFO
	.align		4
.L_14:
        /*0028*/ 	.byte	0x04, 0x17
        /*002a*/ 	.short	(.L_16 - .L_15)
.L_15:
        /*002c*/ 	.word	0x00000000
        /*0030*/ 	.short	0x0003
        /*0032*/ 	.short	0x0018
        /*0034*/ 	.byte	0x00, 0xf4, 0x21, 0x00


	//----- nvinfo : EIATTR_KPARAM_INFO
	.align		4
.L_16:
        /*0038*/ 	.byte	0x04, 0x17
        /*003a*/ 	.short	(.L_18 - .L_17)
.L_17:
        /*003c*/ 	.word	0x00000000
        /*0040*/ 	.short	0x0002
        /*0042*/ 	.short	0x0010
        /*0044*/ 	.byte	0x00, 0xf4, 0x21, 0x00


	//----- nvinfo : EIATTR_KPARAM_INFO
	.align		4
.L_18:
        /*0048*/ 	.byte	0x04, 0x17
        /*004a*/ 	.short	(.L_20 - .L_19)
.L_19:
        /*004c*/ 	.word	0x00000000
        /*0050*/ 	.short	0x0001
        /*0052*/ 	.short	0x0008
        /*0054*/ 	.byte	0x00, 0xf4, 0x21, 0x00


	//----- nvinfo : EIATTR_KPARAM_INFO
	.align		4
.L_20:
        /*0058*/ 	.byte	0x04, 0x17
        /*005a*/ 	.short	(.L_22 - .L_21)
.L_21:
        /*005c*/ 	.word	0x00000000
        /*0060*/ 	.short	0x0000
        /*0062*/ 	.short	0x0000
        /*0064*/ 	.byte	0x00, 0xf4, 0x21, 0x00


	//----- nvinfo : EIATTR_SPARSE_MMA_MASK
	.align		4
.L_22:
        /*0068*/ 	.byte	0x03, 0x50
        /*006a*/ 	.short	0x0000


	//----- nvinfo : EIATTR_MAXREG_COUNT
	.align		4
        /*006c*/ 	.byte	0x03, 0x1b
        /*006e*/ 	.short	0x00ff


	//----- nvinfo : EIATTR_COOP_GROUP_MASK_REGIDS
	.align		4
        /*0070*/ 	.byte	0x04, 0x29
        /*0072*/ 	.short	(.L_24 - .L_23)


	//   ....[0]....
.L_23:
        /*0074*/ 	.word	0xffffffff


	//   ....[1]....
        /*0078*/ 	.word	0xffffffff


	//   ....[2]....
        /*007c*/ 	.word	0xffffffff


	//   ....[3]....
        /*0080*/ 	.word	0xffffffff


	//   ....[4]....
        /*0084*/ 	.word	0xffffffff


	//   ....[5]....
        /*0088*/ 	.word	0xffffffff


	//   ....[6]....
        /*008c*/ 	.word	0xffffffff


	//   ....[7]....
        /*0090*/ 	.word	0xffffffff


	//   ....[8]....
        /*0094*/ 	.word	0xffffffff


	//   ....[9]....
        /*0098*/ 	.word	0xffffffff


	//   ....[10]....
        /*009c*/ 	.word	0xffffffff


	//   ....[11]....
        /*00a0*/ 	.word	0xffffffff


	//----- nvinfo : EIATTR_COOP_GROUP_INSTR_OFFSETS
	.align		4
.L_24:
        /*00a4*/ 	.byte	0x04, 0x28
        /*00a6*/ 	.short	(.L_26 - .L_25)


	//   ....[0]....
.L_25:
        /*00a8*/ 	.word	0x00000210


	//   ....[1]....
        /*00ac*/ 	.word	0x00000230


	//   ....[2]....
        /*00b0*/ 	.word	0x00000250


	//   ....[3]....
        /*00b4*/ 	.word	0x00000280


	//   ....[4]....
        /*00b8*/ 	.word	0x000002a0


	//   ....[5]....
        /*00bc*/ 	.word	0x00000330


	//   ....[6]....
        /*00c0*/ 	.word	0x00000420


	//   ....[7]....
        /*00c4*/ 	.word	0x00000440


	//   ....[8]....
        /*00c8*/ 	.word	0x00000460


	//   ....[9]....
        /*00cc*/ 	.word	0x00000480


	//   ....[10]....
        /*00d0*/ 	.word	0x000004b0


	//   ....[11]....
        /*00d4*/ 	.word	0x00000530


	//----- nvinfo : EIATTR_EXIT_INSTR_OFFSETS
	.align		4
.L_26:
        /*00d8*/ 	.byte	0x04, 0x1c
        /*00da*/ 	.short	(.L_28 - .L_27)


	//   ....[0]....
.L_27:
        /*00dc*/ 	.word	0x00000620


	//   ....[1]....
        /*00e0*/ 	.word	0x00000640


	//----- nvinfo : EIATTR_REQNTID
	.align		4
.L_28:
        /*00e4*/ 	.byte	0x04, 0x10
        /*00e6*/ 	.short	(.L_30 - .L_29)
.L_29:
        /*00e8*/ 	.word	0x00000040
        /*00ec*/ 	.word	0x00000001
        /*00f0*/ 	.word	0x00000001


	//----- nvinfo : EIATTR_CBANK_PARAM_SIZE
	.align		4
.L_30:
        /*00f4*/ 	.byte	0x03, 0x19
        /*00f6*/ 	.short	0x0028


	//----- nvinfo : EIATTR_PARAM_CBANK
	.align		4
        /*00f8*/ 	.byte	0x04, 0x0a
        /*00fa*/ 	.short	(.L_32 - .L_31)
	.align		4
.L_31:
        /*00fc*/ 	.word	index@(.nv.constant0.triton_per_fused__native_batch_norm_legit_12)
        /*0100*/ 	.short	0x0210
        /*0102*/ 	.short	0x0028


	//----- nvinfo : EIATTR_SW_WAR
	.align		4
.L_32:
        /*0104*/ 	.byte	0x04, 0x36
        /*0106*/ 	.short	(.L_34 - .L_33)
.L_33:
        /*0108*/ 	.word	0x00000008
.L_34:


//--------------------- .nv.callgraph             --------------------------
	.section	.nv.callgraph,"",@"SHT_CUDA_CALLGRAPH"
	.align	4
	.sectionentsize	8
	.align		4
        /*0000*/ 	.word	0x00000000
	.align		4
        /*0004*/ 	.word	0xffffffff
	.align		4
        /*0008*/ 	.word	0x00000000
	.align		4
        /*000c*/ 	.word	0xfffffffe
	.align		4
        /*0010*/ 	.word	0x00000000
	.align		4
        /*0014*/ 	.word	0xfffffffd
	.align		4
        /*0018*/ 	.word	0x00000000
	.align		4
        /*001c*/ 	.word	0xfffffffc


//--------------------- .nv.constant4             --------------------------
	.section	.nv.constant4,"a",@progbits
	.align	8
	.align		8
.nv.constant4:
        /*0000*/ 	.dword	_$_str


//--------------------- .text.triton_per_fused__native_batch_norm_legit_12 --------------------------
	.section	.text.triton_per_fused__native_batch_norm_legit_12,"ax",@progbits
	.sectionflags	@"SHF_BARRIERS=1"
	.align	128
        .global         triton_per_fused__native_batch_norm_legit_12
        .type           triton_per_fused__native_batch_norm_legit_12,@function
        .size           triton_per_fused__native_batch_norm_legit_12,(.L_x_1 - triton_per_fused__native_batch_norm_legit_12)
        .other          triton_per_fused__native_batch_norm_legit_12,@"STO_CUDA_ENTRY STV_DEFAULT"
triton_per_fused__native_batch_norm_legit_12:
.text.triton_per_fused__native_batch_norm_legit_12:
[----:B------:R-:W0:Y:S02]  /*0000*/  LDC R1, c[0x0][0x28] ;  /* 0x00000a00ff017b82 */ /* 0x000e240000000800 */
[----:B------:R-:W1:Y:S01]  /*0010*/  S2R R0, SR_CTAID.X ;  /* 0x0000000000007919 */ /* 0x000e620000002500 */
[----:B------:R-:W2:Y:S01]  /*0020*/  LDC.64 R4, c[0x0][0x210] ;  /* 0x00008400ff047b82 */ /* 0x000ea20000000a00 */
[----:B------:R-:W-:Y:S01]  /*0030*/  ULDC.64 UR6, c[0x0][0x208] ;  /* 0x0000820000067ab9 */ /* 0x000fe20000000a00 */
[----:B------:R-:W3:Y:S01]  /*0040*/  S2R R16, SR_TID.X ;  /* 0x0000000000107919 */ /* 0x000ee20000002100 */
[----:B-1----:R-:W-:-:S04]  /*0050*/  SHF.R.S32.HI R7, RZ, 0x1f, R0 ;  /* 0x0000001fff077819 */ /* 0x002fc80000011400 */
[----:B------:R-:W-:Y:S02]  /*0060*/  LEA.HI R7, R7, R0, RZ, 0x6 ;  /* 0x0000000007077211 */ /* 0x000fe400078f30ff */
[----:B---3--:R-:W-:Y:S02]  /*0070*/  LOP3.LUT R2, R16, 0x3f, RZ, 0xc0, !PT ;  /* 0x0000003f10027812 */ /* 0x008fe400078ec0ff */
[C---:B------:R-:W-:Y:S02]  /*0080*/  SHF.L.U32 R8, R7.reuse, 0x8, RZ ;  /* 0x0000000807087819 */ /* 0x040fe400000006ff */
[----:B------:R-:W-:Y:S02]  /*0090*/  LOP3.LUT R7, R7, 0xffffffc0, RZ, 0xc0, !PT ;  /* 0xffffffc007077812 */ /* 0x000fe400078ec0ff */
[----:B------:R-:W-:-:S04]  /*00a0*/  LOP3.LUT R9, R8, 0xffffc000, RZ, 0xc0, !PT ;  /* 0xffffc00008097812 */ /* 0x000fc800078ec0ff */
[----:B------:R-:W-:-:S04]  /*00b0*/  LEA R9, R2, R9, 0x6 ;  /* 0x0000000902097211 */ /* 0x000fc800078e30ff */
[----:B------:R-:W-:-:S04]  /*00c0*/  IADD3 R13, R9, R0, -R7 ;  /* 0x00000000090d7210 */ /* 0x000fc80007ffe807 */
[----:B------:R-:W-:Y:S01]  /*00d0*/  IADD3 R9, R13, 0x1000, RZ ;  /* 0x000010000d097810 */ /* 0x000fe20007ffe0ff */
[----:B--2---:R-:W-:Y:S01]  /*00e0*/  IMAD.WIDE R10, R13, 0x4, R4 ;  /* 0x000000040d0a7825 */ /* 0x004fe200078e0204 */
[----:B------:R-:W-:-:S03]  /*00f0*/  IADD3 R15, R13, 0x2000, RZ ;  /* 0x000020000d0f7810 */ /* 0x000fc60007ffe0ff */
[--C-:B------:R-:W-:Y:S01]  /*0100*/  IMAD.WIDE R8, R9, 0x4, R4.reuse ;  /* 0x0000000409087825 */ /* 0x100fe200078e0204 */
[----:B------:R-:W-:Y:S01]  /*0110*/  IADD3 R17, R13, 0x3000, RZ ;  /* 0x000030000d117810 */ /* 0x000fe20007ffe0ff */
[----:B------:R-:W2:Y:S02]  /*0120*/  LDG.E R7, desc[UR6][R10.64] ;  /* 0x000000060a077981 */ /* 0x000ea4000c1e1900 */
[--C-:B------:R-:W-:Y:S02]  /*0130*/  IMAD.WIDE R12, R15, 0x4, R4.reuse ;  /* 0x000000040f0c7825 */ /* 0x100fe400078e0204 */
[----:B------:R-:W2:Y:S02]  /*0140*/  LDG.E R8, desc[UR6][R8.64] ;  /* 0x0000000608087981 */ /* 0x000ea4000c1e1900 */
[----:B------:R-:W-:Y:S02]  /*0150*/  IMAD.WIDE R14, R17, 0x4, R4 ;  /* 0x00000004110e7825 */ /* 0x000fe400078e0204 */
[----:B------:R1:W3:Y:S04]  /*0160*/  LDG.E R4, desc[UR6][R12.64] ;  /* 0x000000060c047981 */ /* 0x0002e8000c1e1900 */
[----:B------:R-:W4:Y:S01]  /*0170*/  LDG.E R5, desc[UR6][R14.64] ;  /* 0x000000060e057981 */ /* 0x000f22000c1e1900 */
[----:B------:R-:W5:Y:S01]  /*0180*/  S2UR UR5, SR_CgaCtaId ;  /* 0x00000000000579c3 */ /* 0x000f620000008800 */
[C---:B------:R-:W-:Y:S01]  /*0190*/  LOP3.LUT P1, RZ, R16.reuse, 0x1f, RZ, 0xc0, !PT ;  /* 0x0000001f10ff7812 */ /* 0x040fe2000782c0ff */
[----:B------:R-:W-:Y:S01]  /*01a0*/  UMOV UR4, 0x400 ;  /* 0x0000040000047882 */ /* 0x000fe20000000000 */
[----:B------:R-:W-:-:S02]  /*01b0*/  ISETP.GE.AND P2, PT, R16, 0x2, PT ;  /* 0x000000021000780c */ /* 0x000fc40003f46270 */
[----:B-1----:R-:W-:Y:S01]  /*01c0*/  SHF.R.U32.HI R13, RZ, 0x3, R16 ;  /* 0x00000003ff0d7819 */ /* 0x002fe20000011610 */
[----:B-----5:R-:W-:Y:S01]  /*01d0*/  UPRMT UR4, UR5, 0x654, UR4 ;  /* 0x0000065405047896 */ /* 0x020fe20008000004 */
[----:B--2---:R-:W-:-:S04]  /*01e0*/  FADD R17, R7, R8 ;  /* 0x0000000807117221 */ /* 0x004fc80000000000 */
[----:B---3--:R-:W-:-:S04]  /*01f0*/  FADD R18, R4, R17 ;  /* 0x0000001104127221 */ /* 0x008fc80000000000 */
[----:B----4-:R-:W-:-:S05]  /*0200*/  FADD R18, R5, R18 ;  /* 0x0000001205127221 */ /* 0x010fca0000000000 */
[----:B------:R-:W1:Y:S02]  /*0210*/  SHFL.BFLY PT, R17, R18, 0x10, 0x1f ;  /* 0x0e001f0012117f89 */ /* 0x000e6400000e0000 */
[----:B-1----:R-:W-:-:S05]  /*0220*/  FADD R17, R18, R17 ;  /* 0x0000001112117221 */ /* 0x002fca0000000000 */
[----:B------:R-:W1:Y:S02]  /*0230*/  SHFL.BFLY PT, R10, R17, 0x8, 0x1f ;  /* 0x0d001f00110a7f89 */ /* 0x000e6400000e0000 */
[----:B-1----:R-:W-:-:S05]  /*0240*/  FADD R10, R17, R10 ;  /* 0x0000000a110a7221 */ /* 0x002fca0000000000 */
[----:B------:R-:W1:Y:S02]  /*0250*/  SHFL.BFLY PT, R9, R10, 0x4, 0x1f ;  /* 0x0c801f000a097f89 */ /* 0x000e6400000e0000 */
[----:B-1----:R-:W-:Y:S01]  /*0260*/  FADD R9, R10, R9 ;  /* 0x000000090a097221 */ /* 0x002fe20000000000 */
[----:B------:R-:W-:-:S04]  /*0270*/  LEA R10, R16, UR4, 0x2 ;  /* 0x00000004100a7c11 */ /* 0x000fc8000f8e10ff */
[----:B------:R-:W1:Y:S02]  /*0280*/  SHFL.BFLY PT, R12, R9, 0x2, 0x1f ;  /* 0x0c401f00090c7f89 */ /* 0x000e6400000e0000 */
[----:B-1----:R-:W-:-:S05]  /*0290*/  FADD R12, R9, R12 ;  /* 0x0000000c090c7221 */ /* 0x002fca0000000000 */
[----:B------:R-:W1:Y:S02]  /*02a0*/  SHFL.BFLY PT, R11, R12, 0x1, 0x1f ;  /* 0x0c201f000c0b7f89 */ /* 0x000e6400000e0000 */
[----:B-1----:R-:W-:Y:S01]  /*02b0*/  FADD R14, R12, R11 ;  /* 0x0000000b0c0e7221 */ /* 0x002fe20000000000 */
[----:B------:R-:W-:Y:S02]  /*02c0*/  LOP3.LUT R11, R13, 0x4, RZ, 0xc0, !PT ;  /* 0x000000040d0b7812 */ /* 0x000fe400078ec0ff */
[----:B------:R-:W-:-:S03]  /*02d0*/  LOP3.LUT R12, R16, 0x1, RZ, 0xc0, !PT ;  /* 0x00000001100c7812 */ /* 0x000fc600078ec0ff */
[----:B------:R-:W-:Y:S01]  /*02e0*/  @!P1 STS [R11+UR4], R14 ;  /* 0x0000000e0b009988 */ /* 0x000fe20008000804 */
[----:B------:R-:W-:Y:S01]  /*02f0*/  BAR.SYNC.DEFER_BLOCKING 0x0 ;  /* 0x0000000000007b1d */ /* 0x000fe20000010000 */
[----:B------:R-:W-:-:S04]  /*0300*/  ISETP.NE.U32.AND P0, PT, R12, 0x1, PT ;  /* 0x000000010c00780c */ /* 0x000fc80003f05070 */
[----:B------:R-:W-:Y:S01]  /*0310*/  ISETP.LT.AND P0, PT, R16, 0x2, P0 ;  /* 0x000000021000780c */ /* 0x000fe20000701270 */
[----:B------:R-:W1:Y:S04]  /*0320*/  @!P2 LDS R6, [R10] ;  /* 0x000000000a06a984 */ /* 0x000e680000000800 */
[----:B-1----:R-:W1:Y:S02]  /*0330*/  SHFL.BFLY PT, R9, R6, 0x1, 0x1f ;  /* 0x0c201f0006097f89 */ /* 0x002e6400000e0000 */
[----:B-1----:R-:W-:-:S06]  /*0340*/  FADD R13, R6, R9 ;  /* 0x00000009060d7221 */ /* 0x002fcc0000000000 */
[----:B------:R-:W-:Y:S01]  /*0350*/  @P0 STS [R10], R13 ;  /* 0x0000000d0a000388 */ /* 0x000fe20000000800 */
[----:B------:R-:W-:Y:S06]  /*0360*/  BAR.SYNC.DEFER_BLOCKING 0x0 ;  /* 0x0000000000007b1d */ /* 0x000fec0000010000 */
[----:B------:R-:W1:Y:S02]  /*0370*/  LDS R9, [UR4] ;  /* 0x00000004ff097984 */ /* 0x000e640008000800 */
[----:B-1----:R-:W-:-:S04]  /*0380*/  FADD R9, RZ, R9 ;  /* 0x00000009ff097221 */ /* 0x002fc80000000000 */
[----:B------:R-:W-:-:S04]  /*0390*/  FMUL R9, R9, 0.00390625 ;  /* 0x3b80000009097820 */ /* 0x000fc80000400000 */
[--C-:B------:R-:W-:Y:S01]  /*03a0*/  FADD R8, R8, -R9.reuse ;  /* 0x8000000908087221 */ /* 0x100fe20000000000 */
[--C-:B------:R-:W-:Y:S01]  /*03b0*/  FADD R7, R7, -R9.reuse ;  /* 0x8000000907077221 */ /* 0x100fe20000000000 */
[--C-:B------:R-:W-:Y:S01]  /*03c0*/  FADD R4, R4, -R9.reuse ;  /* 0x8000000904047221 */ /* 0x100fe20000000000 */
[----:B------:R-:W-:Y:S01]  /*03d0*/  FADD R5, R5, -R9 ;  /* 0x8000000905057221 */ /* 0x000fe20000000000 */
[----:B------:R-:W-:-:S04]  /*03e0*/  FMUL R8, R8, R8 ;  /* 0x0000000808087220 */ /* 0x000fc80000400000 */
[----:B------:R-:W-:-:S04]  /*03f0*/  FFMA R7, R7, R7, R8 ;  /* 0x0000000707077223 */ /* 0x000fc80000000008 */
[----:B------:R-:W-:-:S04]  /*0400*/  FFMA R4, R4, R4, R7 ;  /* 0x0000000404047223 */ /* 0x000fc80000000007 */
[----:B------:R-:W-:-:S05]  /*0410*/  FFMA R4, R5, R5, R4 ;  /* 0x0000000505047223 */ /* 0x000fca0000000004 */
[----:B------:R-:W1:Y:S02]  /*0420*/  SHFL.BFLY PT, R5, R4, 0x10, 0x1f ;  /* 0x0e001f0004057f89 */ /* 0x000e6400000e0000 */
[----:B-1----:R-:W-:-:S05]  /*0430*/  FADD R5, R4, R5 ;  /* 0x0000000504057221 */ /* 0x002fca0000000000 */
[----:B------:R-:W1:Y:S02]  /*0440*/  SHFL.BFLY PT, R6, R5, 0x8, 0x1f ;  /* 0x0d001f0005067f89 */ /* 0x000e6400000e0000 */
[----:B-1----:R-:W-:-:S05]  /*0450*/  FADD R6, R5, R6 ;  /* 0x0000000605067221 */ /* 0x002fca0000000000 */
[----:B------:R-:W1:Y:S02]  /*0460*/  SHFL.BFLY PT, R7, R6, 0x4, 0x1f ;  /* 0x0c801f0006077f89 */ /* 0x000e6400000e0000 */
[----:B-1----:R-:W-:-:S05]  /*0470*/  FADD R7, R6, R7 ;  /* 0x0000000706077221 */ /* 0x002fca0000000000 */
[----:B------:R-:W1:Y:S02]  /*0480*/  SHFL.BFLY PT, R8, R7, 0x2, 0x1f ;  /* 0x0c401f0007087f89 */ /* 0x000e6400000e0000 */
[----:B-1----:R-:W-:Y:S02]  /*0490*/  FADD R8, R7, R8 ;  /* 0x0000000807087221 */ /* 0x002fe40000000000 */
[----:B------:R-:W1:Y:S03]  /*04a0*/  LDC.64 R6, c[0x0][0x218] ;  /* 0x00008600ff067b82 */ /* 0x000e660000000a00 */
[----:B------:R-:W2:Y:S02]  /*04b0*/  SHFL.BFLY PT, R13, R8, 0x1, 0x1f ;  /* 0x0c201f00080d7f89 */ /* 0x000ea400000e0000 */
[----:B--2---:R-:W-:-:S03]  /*04c0*/  FADD R14, R8, R13 ;  /* 0x0000000d080e7221 */ /* 0x004fc60000000000 */
[----:B------:R-:W-:Y:S01]  /*04d0*/  BAR.SYNC.DEFER_BLOCKING 0x0 ;  /* 0x0000000000007b1d */ /* 0x000fe20000010000 */
[----:B------:R-:W-:-:S07]  /*04e0*/  HFMA2.MMA R8, -RZ, RZ, 0.9375, 0 ;  /* 0x3b800000ff087435 */ /* 0x000fce00000001ff */
[----:B------:R-:W2:Y:S01]  /*04f0*/  LDC.64 R12, c[0x0][0x220] ;  /* 0x00008800ff0c7b82 */ /* 0x000ea20000000a00 */
[----:B------:R-:W-:Y:S07]  /*0500*/  @!P1 STS [R11+UR4], R14 ;  /* 0x0000000e0b009988 */ /* 0x000fee0008000804 */
[----:B------:R-:W-:Y:S06]  /*0510*/  BAR.SYNC.DEFER_BLOCKING 0x0 ;  /* 0x0000000000007b1d */ /* 0x000fec0000010000 */
[----:B------:R-:W3:Y:S04]  /*0520*/  @!P2 LDS R3, [R10] ;  /* 0x000000000a03a984 */ /* 0x000ee80000000800 */
[----:B---3--:R-:W3:Y:S02]  /*0530*/  SHFL.BFLY PT, R4, R3, 0x1, 0x1f ;  /* 0x0c201f0003047f89 */ /* 0x008ee400000e0000 */
[----:B---3--:R-:W-:-:S02]  /*0540*/  FADD R15, R3, R4 ;  /* 0x00000004030f7221 */ /* 0x008fc40000000000 */
[----:B------:R-:W3:Y:S03]  /*0550*/  LDC.64 R4, c[0x0][0x228] ;  /* 0x00008a00ff047b82 */ /* 0x000ee60000000a00 */
[----:B------:R-:W-:Y:S05]  /*0560*/  @P0 STS [R10], R15 ;  /* 0x0000000f0a000388 */ /* 0x000fea0000000800 */
[----:B------:R-:W-:Y:S01]  /*0570*/  BAR.SYNC.DEFER_BLOCKING 0x0 ;  /* 0x0000000000007b1d */ /* 0x000fe20000010000 */
[----:B------:R-:W-:Y:S01]  /*0580*/  ISETP.NE.AND P0, PT, R2, RZ, PT ;  /* 0x000000ff0200720c */ /* 0x000fe20003f05270 */
[----:B---3--:R-:W-:-:S04]  /*0590*/  IMAD.WIDE R2, R0, 0x4, R4 ;  /* 0x0000000400027825 */ /* 0x008fc800078e0204 */
[C---:B-1----:R-:W-:Y:S01]  /*05a0*/  IMAD.WIDE R4, R0.reuse, 0x4, R6 ;  /* 0x0000000400047825 */ /* 0x042fe200078e0206 */
[----:B------:R-:W1:Y:S03]  /*05b0*/  LDS R16, [UR4] ;  /* 0x00000004ff107984 */ /* 0x000e660008000800 */
[----:B--2---:R-:W-:-:S04]  /*05c0*/  IMAD.WIDE R6, R0, 0x4, R12 ;  /* 0x0000000400067825 */ /* 0x004fc800078e020c */
[----:B-1----:R-:W-:-:S04]  /*05d0*/  FADD R11, RZ, R16 ;  /* 0x00000010ff0b7221 */ /* 0x002fc80000000000 */
[----:B------:R-:W-:-:S04]  /*05e0*/  FFMA R8, R11, R8, 9.9999997473787516356e-06 ;  /* 0x3727c5ac0b087423 */ /* 0x000fc80000000008 */
[----:B------:R-:W1:Y:S02]  /*05f0*/  MUFU.RSQ R17, R8 ;  /* 0x0000000800117308 */ /* 0x000e640000001400 */
[----:B-1----:R1:W-:Y:S04]  /*0600*/  @!P0 STG.E desc[UR6][R2.64], R17 ;  /* 0x0000001102008986 */ /* 0x0023e8000c101906 */
[----:B------:R1:W-:Y:S01]  /*0610*/  @!P0 STG.E desc[UR6][R4.64], R9 ;  /* 0x0000000904008986 */ /* 0x0003e2000c101906 */
[----:B------:R-:W-:Y:S05]  /*0620*/  @P0 EXIT ;  /* 0x000000000000094d */ /* 0x000fea0003800000 */
[----:B------:R-:W-:Y:S01]  /*0630*/  STG.E desc[UR6][R6.64], R11 ;  /* 0x0000000b06007986 */ /* 0x000fe2000c101906 */
[----:B------:R-:W-:Y:S05]  /*0640*/  EXIT ;  /* 0x000000000000794d */ /* 0x000fea0003800000 */
.L_x_0:
[----:B------:R-:W-:-:S00]  /*0650*/  BRA `(.L_x_0) ;  /* 0xfffffffc00fc7947 */ /* 0x000fc0000383ffff */
[----:B------:R-:W-:-:S00]  /*0660*/  NOP ;  /* 0x0000000000007918 */ /* 0x000fc00000000000 */
        /* <DEDUP_REMOVED lines=9> */
.L_x_1:


//--------------------- .nv.global.init           --------------------------
	.section	.nv.global.init,"aw",@progbits
.nv.global.init:
	.type		_$_str,@object
	.size		_$_str,(.L_0 - _$_str)
_$_str:
        /*0000*/ 	.byte	0x5f, 0x5f, 0x43, 0x55, 0x44, 0x41, 0x5f, 0x46, 0x54, 0x5a, 0x00
.L_0:


//--------------------- .nv.shared.triton_per_fused__native_batch_norm_legit_12 --------------------------
	.section	.nv.shared.triton_per_fused__native_batch_norm_legit_12,"aw",@nobits
	.sectionflags	@""
	.align	16
	.zero		1024


//--------------------- .nv.constant0.triton_per_fused__native_batch_norm_legit_12 --------------------------
	.section	.nv.constant0.triton_per_fused__native_batch_norm_legit_12,"a",@progbits
	.sectionflags	@""
	.align	4
.nv.constant0.triton_per_fused__native_batch_norm_legit_12:
	.zero		568
